//
// Generated by NVIDIA NVVM Compiler
//
// Compiler Build ID: CL-36424714
// Cuda compilation tools, release 13.0, V13.0.88
// Based on NVVM 20.0.0
//

.version 9.0
.target sm_100
.address_size 64

	// .globl	chaos_gen

.visible .entry chaos_gen(
	.param .u64 chaos_gen_param_0,
	.param .u16 chaos_gen_param_1,
	.param .u64 chaos_gen_param_2,
	.param .u64 .ptr .align 1 chaos_gen_param_3
)
{
	.reg .pred 	%p<2>;
	.reg .b16 	%rs<2>;
	.reg .b32 	%r<5>;
	.reg .b64 	%rd<11>;

	ld.param.u64 	%rd2, [chaos_gen_param_0];
	ld.param.u16 	%rs1, [chaos_gen_param_1];
	ld.param.u64 	%rd4, [chaos_gen_param_2];
	ld.param.u64 	%rd3, [chaos_gen_param_3];
	mov.u32 	%r1, %ctaid.x;
	mov.u32 	%r2, %ntid.x;
	mov.u32 	%r3, %tid.x;
	mad.lo.s32 	%r4, %r1, %r2, %r3;
	cvt.s64.s32 	%rd1, %r4;
	setp.le.u64 	%p1, %rd4, %rd1;
	@%p1 bra 	$L__BB0_2;
	cvta.to.global.u64 	%rd5, %rd3;
	add.s64 	%rd6, %rd2, %rd1;
	cvt.u64.u16 	%rd7, %rs1;
	mad.lo.s64 	%rd8, %rd6, 47, %rd7;
	add.s64 	%rd9, %rd8, 74;
	add.s64 	%rd10, %rd5, %rd1;
	st.global.u8 	[%rd10], %rd9;
$L__BB0_2:
	ret;

}


// ===== COMPILED SASS (sm_100) =====

	.target	sm_100

	.elftype	@"ET_EXEC"


//--------------------- .note.nv.tkinfo           --------------------------
	.section	.note.nv.tkinfo,"",@"SHT_NOTE"
	.sectionflags	@"SHF_NOTE_NV_TKINFO"
	.tkinfo
        /*0018*/ 	.word	0x00000002
        /*0030*/ 	.string	""
        /*0030*/ 	.string	"ptxas"
        /*0030*/ 	.string	"Cuda compilation tools, release 13.0, V13.0.88"
        /*0030*/ 	.string	"Build cuda_13.0.r13.0/compiler.36424714_0"
        /*0030*/ 	.string	"-arch sm_100 -m 64 "



//--------------------- .note.nv.cuinfo           --------------------------
	.section	.note.nv.cuinfo,"",@"SHT_NOTE"
	.sectionflags	@"SHF_NOTE_NV_CUINFO"
        /*0018*/ 	.short	0x0002
        /*001a*/ 	.short	0x0064
        /*001c*/ 	.short	0x0082
	.zero		2


//--------------------- .nv.info                  --------------------------
	.section	.nv.info,"",@"SHT_CUDA_INFO"
	.align	4


	//----- nvinfo : EIATTR_REGCOUNT
	.align		4
        /*0000*/ 	.byte	0x04, 0x2f
        /*0002*/ 	.short	(.L_1 - .L_0)
	.align		4
.L_0:
        /*0004*/ 	.word	index@(chaos_gen)
        /*0008*/ 	.word	0x00000008


	//----- nvinfo : EIATTR_FRAME_SIZE
	.align		4
.L_1:
        /*000c*/ 	.byte	0x04, 0x11
        /*000e*/ 	.short	(.L_3 - .L_2)
	.align		4
.L_2:
        /*0010*/ 	.word	index@(chaos_gen)
        /*0014*/ 	.word	0x00000000


	//----- nvinfo : EIATTR_MIN_STACK_SIZE
	.align		4
.L_3:
        /*0018*/ 	.byte	0x04, 0x12
        /*001a*/ 	.short	(.L_5 - .L_4)
	.align		4
.L_4:
        /*001c*/ 	.word	index@(chaos_gen)
        /*0020*/ 	.word	0x00000000
.L_5:


//--------------------- .nv.compat                --------------------------
	.section	.nv.compat,"",@"SHT_CUDA_COMPAT_INFO"
	.align	4
        /*0000*/ 	.byte	0x02, 0x09, 0x00, 0x00, 0x02, 0x02, 0x01, 0x00, 0x02, 0x05, 0x05, 0x00, 0x03, 0x07, 0x01, 0x01
        /*0010*/ 	.byte	0x02, 0x03, 0x00, 0x00, 0x02, 0x06, 0x01, 0x00, 0x04, 0x0b, 0x08, 0x00, 0x09, 0x00, 0x00, 0x00
        /*0020*/ 	.byte	0x00, 0x00, 0x00, 0x00


//--------------------- .nv.info.chaos_gen        --------------------------
	.section	.nv.info.chaos_gen,"",@"SHT_CUDA_INFO"
	.sectionflags	@""
	.align	4


	//----- nvinfo : EIATTR_CUDA_API_VERSION
	.align		4
        /*0000*/ 	.byte	0x04, 0x37
        /*0002*/ 	.short	(.L_7 - .L_6)
.L_6:
        /*0004*/ 	.word	0x00000082


	//----- nvinfo : EIATTR_KPARAM_INFO
	.align		4
.L_7:
        /*0008*/ 	.byte	0x04, 0x17
        /*000a*/ 	.short	(.L_9 - .L_8)
.L_8:
        /*000c*/ 	.word	0x00000000
        /*0010*/ 	.short	0x0003
        /*0012*/ 	.short	0x0018
        /*0014*/ 	.byte	0x00, 0xf5, 0x21, 0x00


	//----- nvinfo : EIATTR_KPARAM_INFO
	.align		4
.L_9:
        /*0018*/ 	.byte	0x04, 0x17
        /*001a*/ 	.short	(.L_11 - .L_10)
.L_10:
        /*001c*/ 	.word	0x00000000
        /*0020*/ 	.short	0x0002
        /*0022*/ 	.short	0x0010
        /*0024*/ 	.byte	0x00, 0xf0, 0x21, 0x00


	//----- nvinfo : EIATTR_KPARAM_INFO
	.align		4
.L_11:
        /*0028*/ 	.byte	0x04, 0x17
        /*002a*/ 	.short	(.L_13 - .L_12)
.L_12:
        /*002c*/ 	.word	0x00000000
        /*0030*/ 	.short	0x0001
        /*0032*/ 	.short	0x0008
        /*0034*/ 	.byte	0x00, 0xf0, 0x09, 0x00


	//----- nvinfo : EIATTR_KPARAM_INFO
	.align		4
.L_13:
        /*0038*/ 	.byte	0x04, 0x17
        /*003a*/ 	.short	(.L_15 - .L_14)
.L_14:
        /*003c*/ 	.word	0x00000000
        /*0040*/ 	.short	0x0000
        /*0042*/ 	.short	0x0000
        /*0044*/ 	.byte	0x00, 0xf0, 0x21, 0x00


	//----- nvinfo : EIATTR_SPARSE_MMA_MASK
	.align		4
.L_15:
        /*0048*/ 	.byte	0x03, 0x50
        /*004a*/ 	.short	0x0000


	//----- nvinfo : EIATTR_MAXREG_COUNT
	.align		4
        /*004c*/ 	.byte	0x03, 0x1b
        /*004e*/ 	.short	0x00ff


	//----- nvinfo : EIATTR_MERCURY_ISA_VERSION
	.align		4
        /*0050*/ 	.byte	0x03, 0x5f
        /*0052*/ 	.short	0x0101


	//----- nvinfo : EIATTR_VRC_CTA_INIT_COUNT
	.align		4
        /*0054*/ 	.byte	0x02, 0x4a
	.zero		1
	.zero		1


	//----- nvinfo : EIATTR_EXIT_INSTR_OFFSETS
	.align		4
        /*0058*/ 	.byte	0x04, 0x1c
        /*005a*/ 	.short	(.L_17 - .L_16)


	//   ....[0]....
.L_16:
        /*005c*/ 	.word	0x00000090


	//   ....[1]....
        /*0060*/ 	.word	0x00000140


	//----- nvinfo : EIATTR_CBANK_PARAM_SIZE
	.align		4
.L_17:
        /*0064*/ 	.byte	0x03, 0x19
        /*0066*/ 	.short	0x0020


	//----- nvinfo : EIATTR_PARAM_CBANK
	.align		4
        /*0068*/ 	.byte	0x04, 0x0a
        /*006a*/ 	.short	(.L_19 - .L_18)
	.align		4
.L_18:
        /*006c*/ 	.word	index@(.nv.constant0.chaos_gen)
        /*0070*/ 	.short	0x0380
        /*0072*/ 	.short	0x0020


	//----- nvinfo : EIATTR_SW_WAR
	.align		4
.L_19:
        /*0074*/ 	.byte	0x04, 0x36
        /*0076*/ 	.short	(.L_21 - .L_20)
.L_20:
        /*0078*/ 	.word	0x00000008
.L_21:


//--------------------- .nv.callgraph             --------------------------
	.section	.nv.callgraph,"",@"SHT_CUDA_CALLGRAPH"
	.align	4
	.sectionentsize	8
	.align		4
        /*0000*/ 	.word	0x00000000
	.align		4
        /*0004*/ 	.word	0xffffffff
	.align		4
        /*0008*/ 	.word	0x00000000
	.align		4
        /*000c*/ 	.word	0xfffffffe
	.align		4
        /*0010*/ 	.word	0x00000000
	.align		4
        /*0014*/ 	.word	0xfffffffd
	.align		4
        /*0018*/ 	.word	0x00000000
	.align		4
        /*001c*/ 	.word	0xfffffffc


//--------------------- .text.chaos_gen           --------------------------
	.section	.text.chaos_gen,"ax",@progbits
	.align	128
        .global         chaos_gen
        .type           chaos_gen,@function
        .size           chaos_gen,(.L_x_1 - chaos_gen)
        .other          chaos_gen,@"STO_CUDA_ENTRY STV_DEFAULT"
chaos_gen:
.text.chaos_gen:
[----:B------:R-:W-:Y:S01]  /*0000*/  LDC R1, c[0x0][0x37c] ;  /* 0x0000df00ff017b82 */ /* 0x000fe20000000800 */
[----:B------:R-:W0:Y:S07]  /*0010*/  S2R R3, SR_TID.X ;  /* 0x0000000000037919 */ /* 0x000e2e0000002100 */
[----:B------:R-:W0:Y:S01]  /*0020*/  S2UR UR4, SR_CTAID.X ;  /* 0x00000000000479c3 */ /* 0x000e220000002500 */
[----:B------:R-:W1:Y:S07]  /*0030*/  LDCU.64 UR6, c[0x0][0x390] ;  /* 0x00007200ff0677ac */ /* 0x000e6e0008000a00 */
[----:B------:R-:W0:Y:S02]  /*0040*/  LDC R2, c[0x0][0x360] ;  /* 0x0000d800ff027b82 */ /* 0x000e240000000800 */
[----:B0-----:R-:W-:-:S05]  /*0050*/  IMAD R2, R2, UR4, R3 ;  /* 0x0000000402027c24 */ /* 0x001fca000f8e0203 */
[----:B-1----:R-:W-:Y:S02]  /*0060*/  ISETP.GE.U32.AND P0, PT, R2, UR6, PT ;  /* 0x0000000602007c0c */ /* 0x002fe4000bf06070 */
[----:B------:R-:W-:-:S04]  /*0070*/  SHF.R.S32.HI R4, RZ, 0x1f, R2 ;  /* 0x0000001fff047819 */ /* 0x000fc80000011402 */
[----:B------:R-:W-:-:S13]  /*0080*/  ISETP.GE.U32.AND.EX P0, PT, R4, UR7, PT, P0 ;  /* 0x0000000704007c0c */ /* 0x000fda000bf06100 */
[----:B------:R-:W-:Y:S05]  /*0090*/  @P0 EXIT ;  /* 0x000000000000094d */ /* 0x000fea0003800000 */
[----:B------:R-:W0:Y:S01]  /*00a0*/  LDC.U16 R3, c[0x0][0x388] ;  /* 0x0000e200ff037b82 */ /* 0x000e220000000400 */
[----:B------:R-:W1:Y:S01]  /*00b0*/  LDCU UR6, c[0x0][0x380] ;  /* 0x00007000ff0677ac */ /* 0x000e620008000800 */
[----:B------:R-:W2:Y:S01]  /*00c0*/  LDCU.64 UR8, c[0x0][0x398] ;  /* 0x00007300ff0877ac */ /* 0x000ea20008000a00 */
[----:B------:R-:W3:Y:S01]  /*00d0*/  LDCU.64 UR4, c[0x0][0x358] ;  /* 0x00006b00ff0477ac */ /* 0x000ee20008000a00 */
[C---:B-1----:R-:W-:Y:S01]  /*00e0*/  VIADD R0, R2.reuse, UR6 ;  /* 0x0000000602007c36 */ /* 0x042fe20008000000 */
[----:B--2---:R-:W-:-:S03]  /*00f0*/  IADD3 R2, P0, PT, R2, UR8, RZ ;  /* 0x0000000802027c10 */ /* 0x004fc6000ff1e0ff */
[----:B0-----:R-:W-:Y:S01]  /*0100*/  IMAD R0, R0, 0x2f, R3 ;  /* 0x0000002f00007824 */ /* 0x001fe200078e0203 */
[----:B------:R-:W-:-:S03]  /*0110*/  IADD3.X R3, PT, PT, R4, UR9, RZ, P0, !PT ;  /* 0x0000000904037c10 */ /* 0x000fc600087fe4ff */
[----:B------:R-:W-:-:S05]  /*0120*/  VIADD R5, R0, 0x4a ;  /* 0x0000004a00057836 */ /* 0x000fca0000000000 */
[----:B---3--:R-:W-:Y:S01]  /*0130*/  STG.E.U8 desc[UR4][R2.64], R5 ;  /* 0x0000000502007986 */ /* 0x008fe2000c101104 */
[----:B------:R-:W-:Y:S05]  /*0140*/  EXIT ;  /* 0x000000000000794d */ /* 0x000fea0003800000 */
.L_x_0:
[----:B------:R-:W-:-:S00]  /*0150*/  BRA `(.L_x_0) ;  /* 0xfffffffc00fc7947 */ /* 0x000fc0000383ffff */
[----:B------:R-:W-:-:S00]  /*0160*/  NOP ;  /* 0x0000000000007918 */ /* 0x000fc00000000000 */
        /* <DEDUP_REMOVED lines=9> */
.L_x_1:


//--------------------- .nv.shared.reserved.0     --------------------------
	.section	.nv.shared.reserved.0,"aw",@nobits
	.weak		__nv_reservedSMEM_offset_0_alias
	.size		__nv_reservedSMEM_offset_0_alias, 0, 64
	.other		__nv_reservedSMEM_offset_0_alias,@"STO_CUDA_RESERVED_SHARED STV_DEFAULT"
__nv_reservedSMEM_offset_0_alias:
	.zero		0
	.zero		64


//--------------------- .nv.constant0.chaos_gen   --------------------------
	.section	.nv.constant0.chaos_gen,"a",@progbits
	.sectionflags	@""
	.align	4
.nv.constant0.chaos_gen:
	.zero		928


//--------------------- SYMBOLS --------------------------

	.type		.nv.reservedSmem.offset0,@object
	.size		.nv.reservedSmem.offset0,0x4
